	.headerflags	@"EF_CUDA_TEXMODE_UNIFIED EF_CUDA_64BIT_ADDRESS EF_CUDA_ACCELERATORS EF_CUDA_SM90 EF_CUDA_VIRTUAL_SM(EF_CUDA_SM90)"
	.elftype	@"ET_EXEC"


//--------------------- .nv.info                  --------------------------
	.section	.nv.info,"",@"SHT_CUDA_INFO"
	.align	4


	//----- nvinfo : EIATTR_REGCOUNT
	.align		4
        /*0000*/ 	.byte	0x04, 0x2f
        /*0002*/ 	.short	(.L_3 - .L_2)
	.align		4
.L_2:
        /*0004*/ 	.word	index@(triton_poi_fused__native_batch_norm_legit_no_training_relu_0)
        /*0008*/ 	.word	0x00000012


	//----- nvinfo : EIATTR_MIN_STACK_SIZE
	.align		4
.L_3:
        /*000c*/ 	.byte	0x04, 0x12
        /*000e*/ 	.short	(.L_5 - .L_4)
	.align		4
.L_4:
        /*0010*/ 	.word	index@(triton_poi_fused__native_batch_norm_legit_no_training_relu_0)
        /*0014*/ 	.word	0x00000000


	//----- nvinfo : EIATTR_FRAME_SIZE
	.align		4
.L_5:
        /*0018*/ 	.byte	0x04, 0x11
        /*001a*/ 	.short	(.L_7 - .L_6)
	.align		4
.L_6:
        /*001c*/ 	.word	index@(triton_poi_fused__native_batch_norm_legit_no_training_relu_0)
        /*0020*/ 	.word	0x00000000


	//----- nvinfo : EIATTR_MIN_STACK_SIZE
	.align		4
.L_7:
        /*0024*/ 	.byte	0x04, 0x12
        /*0026*/ 	.short	(.L_9 - .L_8)
	.align		4
.L_8:
        /*0028*/ 	.word	index@(triton_poi_fused__native_batch_norm_legit_no_training_relu_0)
        /*002c*/ 	.word	0x00000000
.L_9:


//--------------------- .nv.info.triton_poi_fused__native_batch_norm_legit_no_training_relu_0 --------------------------
	.section	.nv.info.triton_poi_fused__native_batch_norm_legit_no_training_relu_0,"",@"SHT_CUDA_INFO"
	.sectionflags	@""
	.align	4


	//----- nvinfo : EIATTR_CUDA_API_VERSION
	.align		4
        /*0000*/ 	.byte	0x04, 0x37
        /*0002*/ 	.short	(.L_11 - .L_10)
.L_10:
        /*0004*/ 	.word	0x0000007c


	//----- nvinfo : EIATTR_KPARAM_INFO
	.align		4
.L_11:
        /*0008*/ 	.byte	0x04, 0x17
        /*000a*/ 	.short	(.L_13 - .L_12)
.L_12:
        /*000c*/ 	.word	0x00000000
        /*0010*/ 	.short	0x0006
        /*0012*/ 	.short	0x0030
        /*0014*/ 	.byte	0x00, 0xf0, 0x11, 0x00


	//----- nvinfo : EIATTR_KPARAM_INFO
	.align		4
.L_13:
        /*0018*/ 	.byte	0x04, 0x17
        /*001a*/ 	.short	(.L_15 - .L_14)
.L_14:
        /*001c*/ 	.word	0x00000000
        /*0020*/ 	.short	0x0005
        /*0022*/ 	.short	0x0028
        /*0024*/ 	.byte	0x00, 0xf4, 0x21, 0x00


	//----- nvinfo : EIATTR_KPARAM_INFO
	.align		4
.L_15:
        /*0028*/ 	.byte	0x04, 0x17
        /*002a*/ 	.short	(.L_17 - .L_16)
.L_16:
        /*002c*/ 	.word	0x00000000
        /*0030*/ 	.short	0x0004
        /*0032*/ 	.short	0x0020
        /*0034*/ 	.byte	0x00, 0xf4, 0x21, 0x00


	//----- nvinfo : EIATTR_KPARAM_INFO
	.align		4
.L_17:
        /*0038*/ 	.byte	0x04, 0x17
        /*003a*/ 	.short	(.L_19 - .L_18)
.L_18:
        /*003c*/ 	.word	0x00000000
        /*0040*/ 	.short	0x0003
        /*0042*/ 	.short	0x0018
        /*0044*/ 	.byte	0x00, 0xf4, 0x21, 0x00


	//----- nvinfo : EIATTR_KPARAM_INFO
	.align		4
.L_19:
        /*0048*/ 	.byte	0x04, 0x17
        /*004a*/ 	.short	(.L_21 - .L_20)
.L_20:
        /*004c*/ 	.word	0x00000000
        /*0050*/ 	.short	0x0002
        /*0052*/ 	.short	0x0010
        /*0054*/ 	.byte	0x00, 0xf4, 0x21, 0x00


	//----- nvinfo : EIATTR_KPARAM_INFO
	.align		4
.L_21:
        /*0058*/ 	.byte	0x04, 0x17
        /*005a*/ 	.short	(.L_23 - .L_22)
.L_22:
        /*005c*/ 	.word	0x00000000
        /*0060*/ 	.short	0x0001
        /*0062*/ 	.short	0x0008
        /*0064*/ 	.byte	0x00, 0xf4, 0x21, 0x00


	//----- nvinfo : EIATTR_KPARAM_INFO
	.align		4
.L_23:
        /*0068*/ 	.byte	0x04, 0x17
        /*006a*/ 	.short	(.L_25 - .L_24)
.L_24:
        /*006c*/ 	.word	0x00000000
        /*0070*/ 	.short	0x0000
        /*0072*/ 	.short	0x0000
        /*0074*/ 	.byte	0x00, 0xf4, 0x21, 0x00


	//----- nvinfo : EIATTR_SPARSE_MMA_MASK
	.align		4
.L_25:
        /*0078*/ 	.byte	0x03, 0x50
        /*007a*/ 	.short	0x0000


	//----- nvinfo : EIATTR_MAXREG_COUNT
	.align		4
        /*007c*/ 	.byte	0x03, 0x1b
        /*007e*/ 	.short	0x00ff


	//----- nvinfo : EIATTR_EXIT_INSTR_OFFSETS
	.align		4
        /*0080*/ 	.byte	0x04, 0x1c
        /*0082*/ 	.short	(.L_27 - .L_26)


	//   ....[0]....
.L_26:
        /*0084*/ 	.word	0x000003d0


	//----- nvinfo : EIATTR_REQNTID
	.align		4
.L_27:
        /*0088*/ 	.byte	0x04, 0x10
        /*008a*/ 	.short	(.L_29 - .L_28)
.L_28:
        /*008c*/ 	.word	0x00000080
        /*0090*/ 	.word	0x00000001
        /*0094*/ 	.word	0x00000001


	//----- nvinfo : EIATTR_CBANK_PARAM_SIZE
	.align		4
.L_29:
        /*0098*/ 	.byte	0x03, 0x19
        /*009a*/ 	.short	0x0034


	//----- nvinfo : EIATTR_PARAM_CBANK
	.align		4
        /*009c*/ 	.byte	0x04, 0x0a
        /*009e*/ 	.short	(.L_31 - .L_30)
	.align		4
.L_30:
        /*00a0*/ 	.word	index@(.nv.constant0.triton_poi_fused__native_batch_norm_legit_no_training_relu_0)
        /*00a4*/ 	.short	0x0210
        /*00a6*/ 	.short	0x0034


	//----- nvinfo : EIATTR_SW_WAR
	.align		4
.L_31:
        /*00a8*/ 	.byte	0x04, 0x36
        /*00aa*/ 	.short	(.L_33 - .L_32)
.L_32:
        /*00ac*/ 	.word	0x00000008
.L_33:


//--------------------- .nv.callgraph             --------------------------
	.section	.nv.callgraph,"",@"SHT_CUDA_CALLGRAPH"
	.align	4
	.sectionentsize	8
	.align		4
        /*0000*/ 	.word	0x00000000
	.align		4
        /*0004*/ 	.word	0xffffffff
	.align		4
        /*0008*/ 	.word	0x00000000
	.align		4
        /*000c*/ 	.word	0xfffffffe
	.align		4
        /*0010*/ 	.word	0x00000000
	.align		4
        /*0014*/ 	.word	0xfffffffd
	.align		4
        /*0018*/ 	.word	0x00000000
	.align		4
        /*001c*/ 	.word	0xfffffffc


//--------------------- .nv.constant4             --------------------------
	.section	.nv.constant4,"a",@progbits
	.align	8
	.align		8
.nv.constant4:
        /*0000*/ 	.dword	_$_str
	.align		8
        /*0008*/ 	.dword	_$_str_$_2


//--------------------- .text.triton_poi_fused__native_batch_norm_legit_no_training_relu_0 --------------------------
	.section	.text.triton_poi_fused__native_batch_norm_legit_no_training_relu_0,"ax",@progbits
	.align	128
        .global         triton_poi_fused__native_batch_norm_legit_no_training_relu_0
        .type           triton_poi_fused__native_batch_norm_legit_no_training_relu_0,@function
        .size           triton_poi_fused__native_batch_norm_legit_no_training_relu_0,(.L_x_1 - triton_poi_fused__native_batch_norm_legit_no_training_relu_0)
        .other          triton_poi_fused__native_batch_norm_legit_no_training_relu_0,@"STO_CUDA_ENTRY STV_DEFAULT"
triton_poi_fused__native_batch_norm_legit_no_training_relu_0:
.text.triton_poi_fused__native_batch_norm_legit_no_training_relu_0:
[----:B------:R-:W-:Y:S01]  /*0000*/  LDC R1, c[0x0][0x28] ;  /* 0x00000a00ff017b82 */ /* 0x000fe20000000800 */
[----:B------:R-:W1:Y:S07]  /*0010*/  S2R R0, SR_TID.X ;  /* 0x0000000000007919 */ /* 0x000e6e0000002100 */
[----:B------:R-:W2:Y:S01]  /*0020*/  LDC.64 R2, c[0x0][0x220] ;  /* 0x00008800ff027b82 */ /* 0x000ea20000000a00 */
[----:B------:R-:W-:Y:S01]  /*0030*/  ULDC.64 UR4, c[0x0][0x208] ;  /* 0x0000820000047ab9 */ /* 0x000fe20000000a00 */
[----:B------:R-:W3:Y:S06]  /*0040*/  S2R R7, SR_CTAID.X ;  /* 0x0000000000077919 */ /* 0x000eec0000002500 */
[----:B------:R-:W4:Y:S08]  /*0050*/  LDC.64 R8, c[0x0][0x228] ;  /* 0x00008a00ff087b82 */ /* 0x000f300000000a00 */
[----:B------:R-:W5:Y:S01]  /*0060*/  LDC.64 R10, c[0x0][0x230] ;  /* 0x00008c00ff0a7b82 */ /* 0x000f620000000a00 */
[----:B-1----:R-:W-:-:S02]  /*0070*/  SHF.L.U32 R0, R0, 0x1, RZ ;  /* 0x0000000100007819 */ /* 0x002fc400000006ff */
[----:B---3--:R-:W-:Y:S02]  /*0080*/  SHF.R.S32.HI R5, RZ, 0x17, R7 ;  /* 0x00000017ff057819 */ /* 0x008fe40000011407 */
[----:B------:R-:W-:Y:S02]  /*0090*/  LOP3.LUT R0, R0, 0xfe, RZ, 0xc0, !PT ;  /* 0x000000fe00007812 */ /* 0x000fe400078ec0ff */
[----:B------:R-:W-:Y:S02]  /*00a0*/  SGXT R5, R5, 0x1 ;  /* 0x000000010505781a */ /* 0x000fe40000000200 */
[----:B------:R-:W-:Y:S02]  /*00b0*/  LEA R0, R7, R0, 0x8 ;  /* 0x0000000007007211 */ /* 0x000fe400078e40ff */
[----:B------:R-:W1:Y:S02]  /*00c0*/  LDC.64 R6, c[0x0][0x218] ;  /* 0x00008600ff067b82 */ /* 0x000e640000000a00 */
[----:B------:R-:W-:-:S04]  /*00d0*/  LEA.HI R5, R5, R0, RZ, 0xc ;  /* 0x0000000005057211 */ /* 0x000fc800078f60ff */
[----:B------:R-:W-:-:S04]  /*00e0*/  LOP3.LUT R5, R5, 0xfffff000, RZ, 0xc0, !PT ;  /* 0xfffff00005057812 */ /* 0x000fc800078ec0ff */
[----:B------:R-:W-:Y:S02]  /*00f0*/  IADD3 R13, R0, -R5, RZ ;  /* 0x80000005000d7210 */ /* 0x000fe40007ffe0ff */
[----:B------:R-:W3:Y:S03]  /*0100*/  LDC.64 R4, c[0x0][0x210] ;  /* 0x00008400ff047b82 */ /* 0x000ee60000000a00 */
[----:B--2---:R-:W-:-:S06]  /*0110*/  IMAD.WIDE R2, R13, 0x4, R2 ;  /* 0x000000040d027825 */ /* 0x004fcc00078e0202 */
[----:B------:R-:W2:Y:S01]  /*0120*/  LDG.E.EL.64 R2, desc[UR4][R2.64] ;  /* 0x0000000402027981 */ /* 0x000ea2000c2e1b00 */
[----:B-1----:R-:W-:-:S04]  /*0130*/  IMAD.WIDE R6, R13, 0x4, R6 ;  /* 0x000000040d067825 */ /* 0x002fc800078e0206 */
[C---:B----4-:R-:W-:Y:S02]  /*0140*/  IMAD.WIDE R8, R13.reuse, 0x4, R8 ;  /* 0x000000040d087825 */ /* 0x050fe400078e0208 */
[----:B------:R-:W4:Y:S02]  /*0150*/  LDG.E.EL.64 R6, desc[UR4][R6.64] ;  /* 0x0000000406067981 */ /* 0x000f24000c2e1b00 */
[----:B-----5:R-:W-:Y:S02]  /*0160*/  IMAD.WIDE R10, R13, 0x4, R10 ;  /* 0x000000040d0a7825 */ /* 0x020fe400078e020a */
[----:B------:R-:W5:Y:S02]  /*0170*/  LDG.E.EL.64 R8, desc[UR4][R8.64] ;  /* 0x0000000408087981 */ /* 0x000f64000c2e1b00 */
[----:B---3--:R-:W-:Y:S02]  /*0180*/  IMAD.WIDE R4, R0, 0x4, R4 ;  /* 0x0000000400047825 */ /* 0x008fe400078e0204 */
[----:B------:R-:W5:Y:S04]  /*0190*/  LDG.E.EL.64 R10, desc[UR4][R10.64] ;  /* 0x000000040a0a7981 */ /* 0x000f68000c2e1b00 */
[----:B------:R-:W4:Y:S01]  /*01a0*/  LDG.E.64 R4, desc[UR4][R4.64] ;  /* 0x0000000404047981 */ /* 0x000f22000c1e1b00 */
[----:B------:R-:W-:Y:S01]  /*01b0*/  HFMA2.MMA R14, -RZ, RZ, 1.625, 0 ;  /* 0x3e800000ff0e7435 */ /* 0x000fe200000001ff */
[----:B--2---:R-:W-:Y:S01]  /*01c0*/  FADD R2, R2, 9.9999997473787516356e-06 ;  /* 0x3727c5ac02027421 */ /* 0x004fe20000000000 */
[----:B------:R-:W-:-:S03]  /*01d0*/  FADD R3, R3, 9.9999997473787516356e-06 ;  /* 0x3727c5ac03037421 */ /* 0x000fc60000000000 */
[----:B------:R-:W1:Y:S08]  /*01e0*/  MUFU.SQRT R12, R2 ;  /* 0x00000002000c7308 */ /* 0x000e700000002000 */
[----:B------:R2:W3:Y:S01]  /*01f0*/  MUFU.SQRT R13, R3 ;  /* 0x00000003000d7308 */ /* 0x0004e20000002000 */
[C---:B-1----:R-:W-:Y:S02]  /*0200*/  FSETP.GT.AND P0, PT, R12.reuse, 8.50705917302346158658e+37, PT ;  /* 0x7e8000000c00780b */ /* 0x042fe40003f04000 */
[----:B------:R-:W-:Y:S01]  /*0210*/  FSETP.GEU.AND P2, PT, R12, 1.175494350822287508e-38, PT ;  /* 0x008000000c00780b */ /* 0x000fe20003f4e000 */
[----:B--2---:R-:W1:Y:S01]  /*0220*/  LDC.64 R2, c[0x0][0x238] ;  /* 0x00008e00ff027b82 */ /* 0x004e620000000a00 */
[----:B---3--:R-:W-:-:S02]  /*0230*/  FSETP.GT.AND P1, PT, R13, 8.50705917302346158658e+37, PT ;  /* 0x7e8000000d00780b */ /* 0x008fc40003f24000 */
[----:B------:R-:W-:-:S07]  /*0240*/  FSETP.GEU.AND P3, PT, R13, 1.175494350822287508e-38, PT ;  /* 0x008000000d00780b */ /* 0x000fce0003f6e000 */
[----:B------:R-:W-:-:S04]  /*0250*/  @P0 FMUL R12, R12, 0.25 ;  /* 0x3e8000000c0c0820 */ /* 0x000fc80000400000 */
[----:B------:R-:W-:Y:S01]  /*0260*/  @!P2 FMUL R12, R12, 16777216 ;  /* 0x4b8000000c0ca820 */ /* 0x000fe20000400000 */
[----:B------:R-:W-:-:S04]  /*0270*/  @P1 FMUL R13, R13, 0.25 ;  /* 0x3e8000000d0d1820 */ /* 0x000fc80000400000 */
[----:B------:R-:W-:Y:S01]  /*0280*/  @!P3 FMUL R13, R13, 16777216 ;  /* 0x4b8000000d0db820 */ /* 0x000fe20000400000 */
[----:B------:R-:W2:Y:S01]  /*0290*/  MUFU.RCP R12, R12 ;  /* 0x0000000c000c7308 */ /* 0x000ea20000001000 */
[----:B------:R-:W-:-:S07]  /*02a0*/  FSEL R15, R14, 1, P0 ;  /* 0x3f8000000e0f7808 */ /* 0x000fce0000000000 */
[----:B------:R-:W3:Y:S01]  /*02b0*/  MUFU.RCP R13, R13 ;  /* 0x0000000d000d7308 */ /* 0x000ee20000001000 */
[----:B------:R-:W-:Y:S01]  /*02c0*/  FSEL R14, R14, 1, P1 ;  /* 0x3f8000000e0e7808 */ /* 0x000fe20000800000 */
[----:B------:R-:W-:-:S04]  /*02d0*/  @!P2 FMUL R15, R15, 16777216 ;  /* 0x4b8000000f0fa820 */ /* 0x000fc80000400000 */
[----:B------:R-:W-:Y:S01]  /*02e0*/  @!P3 FMUL R14, R14, 16777216 ;  /* 0x4b8000000e0eb820 */ /* 0x000fe20000400000 */
[----:B----4-:R-:W-:Y:S01]  /*02f0*/  FADD R5, R5, -R7 ;  /* 0x8000000705057221 */ /* 0x010fe20000000000 */
[----:B------:R-:W-:Y:S01]  /*0300*/  FADD R4, R4, -R6 ;  /* 0x8000000604047221 */ /* 0x000fe20000000000 */
[----:B--2---:R-:W-:Y:S01]  /*0310*/  FMUL R15, R12, R15 ;  /* 0x0000000f0c0f7220 */ /* 0x004fe20000400000 */
[----:B---3--:R-:W-:-:S03]  /*0320*/  FMUL R14, R13, R14 ;  /* 0x0000000e0d0e7220 */ /* 0x008fc60000400000 */
[----:B------:R-:W-:Y:S01]  /*0330*/  FMUL R15, R4, R15 ;  /* 0x0000000f040f7220 */ /* 0x000fe20000400000 */
[----:B------:R-:W-:-:S03]  /*0340*/  FMUL R14, R5, R14 ;  /* 0x0000000e050e7220 */ /* 0x000fc60000400000 */
[----:B-----5:R-:W-:Y:S01]  /*0350*/  FFMA R8, R8, R15, R10 ;  /* 0x0000000f08087223 */ /* 0x020fe2000000000a */
[----:B------:R-:W-:-:S04]  /*0360*/  FFMA R9, R9, R14, R11 ;  /* 0x0000000e09097223 */ /* 0x000fc8000000000b */
[----:B------:R-:W-:Y:S02]  /*0370*/  FSETP.GEU.AND P0, PT, R8, RZ, PT ;  /* 0x000000ff0800720b */ /* 0x000fe40003f0e000 */
[C---:B------:R-:W-:Y:S01]  /*0380*/  FSETP.GEU.AND P1, PT, R9.reuse, RZ, PT ;  /* 0x000000ff0900720b */ /* 0x040fe20003f2e000 */
[----:B-1----:R-:W-:Y:S01]  /*0390*/  IMAD.WIDE R2, R0, 0x4, R2 ;  /* 0x0000000400027825 */ /* 0x002fe200078e0202 */
[----:B------:R-:W-:Y:S02]  /*03a0*/  FSEL R8, R8, RZ, P0 ;  /* 0x000000ff08087208 */ /* 0x000fe40000000000 */
[----:B------:R-:W-:-:S05]  /*03b0*/  FSEL R9, R9, RZ, P1 ;  /* 0x000000ff09097208 */ /* 0x000fca0000800000 */
[----:B------:R-:W-:Y:S01]  /*03c0*/  STG.E.64 desc[UR4][R2.64], R8 ;  /* 0x0000000802007986 */ /* 0x000fe2000c101b04 */
[----:B------:R-:W-:Y:S05]  /*03d0*/  EXIT ;  /* 0x000000000000794d */ /* 0x000fea0003800000 */
.L_x_0:
[----:B------:R-:W-:-:S00]  /*03e0*/  BRA `(.L_x_0) ;  /* 0xfffffffc00fc7947 */ /* 0x000fc0000383ffff */
[----:B------:R-:W-:-:S00]  /*03f0*/  NOP ;  /* 0x0000000000007918 */ /* 0x000fc00000000000 */
        /* <DEDUP_REMOVED lines=8> */
.L_x_1:


//--------------------- .nv.global.init           --------------------------
	.section	.nv.global.init,"aw",@progbits
.nv.global.init:
	.type		_$_str,@object
	.size		_$_str,(_$_str_$_2 - _$_str)
_$_str:
        /*0000*/ 	.byte	0x5f, 0x5f, 0x43, 0x55, 0x44, 0x41, 0x5f, 0x46, 0x54, 0x5a, 0x00
	.type		_$_str_$_2,@object
	.size		_$_str_$_2,(.L_1 - _$_str_$_2)
_$_str_$_2:
        /*000b*/ 	.byte	0x5f, 0x5f, 0x43, 0x55, 0x44, 0x41, 0x5f, 0x50, 0x52, 0x45, 0x43, 0x5f, 0x53, 0x51, 0x52, 0x54
        /*001b*/ 	.byte	0x00
.L_1:


//--------------------- .nv.constant0.triton_poi_fused__native_batch_norm_legit_no_training_relu_0 --------------------------
	.section	.nv.constant0.triton_poi_fused__native_batch_norm_legit_no_training_relu_0,"a",@progbits
	.sectionflags	@""
	.align	4
.nv.constant0.triton_poi_fused__native_batch_norm_legit_no_training_relu_0:
	.zero		580
